//
// Generated by NVIDIA NVVM Compiler
//
// Compiler Build ID: CL-36424714
// Cuda compilation tools, release 13.0, V13.0.88
// Based on NVVM 20.0.0
//

.version 9.0
.target sm_100
.address_size 64

	// .globl	_Z11devicePrintv
.extern .func  (.param .b32 func_retval0) vprintf
(
	.param .b64 vprintf_param_0,
	.param .b64 vprintf_param_1
)
;
.global .align 1 .b8 $str[35] = {72, 101, 108, 108, 111, 32, 102, 114, 111, 109, 32, 71, 80, 85, 32, 45, 45, 32, 84, 104, 114, 101, 97, 100, 32, 91, 37, 100, 44, 32, 37, 100, 93, 10};

.visible .entry _Z11devicePrintv()
{
	.local .align 8 .b8 	__local_depot0[8];
	.reg .b64 	%SP;
	.reg .b64 	%SPL;
	.reg .b32 	%r<5>;
	.reg .b64 	%rd<5>;

	mov.u64 	%SPL, __local_depot0;
	cvta.local.u64 	%SP, %SPL;
	add.u64 	%rd1, %SP, 0;
	add.u64 	%rd2, %SPL, 0;
	mov.u32 	%r1, %tid.x;
	mov.u32 	%r2, %ctaid.x;
	st.local.v2.u32 	[%rd2], {%r1, %r2};
	mov.u64 	%rd3, $str;
	cvta.global.u64 	%rd4, %rd3;
	{ // callseq 0, 0
	.param .b64 param0;
	st.param.b64 	[param0], %rd4;
	.param .b64 param1;
	st.param.b64 	[param1], %rd1;
	.param .b32 retval0;
	call.uni (retval0), 
	vprintf, 
	(
	param0, 
	param1
	);
	ld.param.b32 	%r3, [retval0];
	} // callseq 0
	ret;

}


// ===== COMPILED SASS (sm_100) =====

	.target	sm_100

	.elftype	@"ET_EXEC"


//--------------------- .note.nv.tkinfo           --------------------------
	.section	.note.nv.tkinfo,"",@"SHT_NOTE"
	.sectionflags	@"SHF_NOTE_NV_TKINFO"
	.tkinfo
        /*0018*/ 	.word	0x00000002
        /*0030*/ 	.string	""
        /*0030*/ 	.string	"ptxas"
        /*0030*/ 	.string	"Cuda compilation tools, release 13.0, V13.0.88"
        /*0030*/ 	.string	"Build cuda_13.0.r13.0/compiler.36424714_0"
        /*0030*/ 	.string	"-arch sm_100 -m 64 "



//--------------------- .note.nv.cuinfo           --------------------------
	.section	.note.nv.cuinfo,"",@"SHT_NOTE"
	.sectionflags	@"SHF_NOTE_NV_CUINFO"
        /*0018*/ 	.short	0x0002
        /*001a*/ 	.short	0x0064
        /*001c*/ 	.short	0x0082
	.zero		2


//--------------------- .nv.info                  --------------------------
	.section	.nv.info,"",@"SHT_CUDA_INFO"
	.align	4


	//----- nvinfo : EIATTR_REGCOUNT
	.align		4
        /*0000*/ 	.byte	0x04, 0x2f
        /*0002*/ 	.short	(.L_2 - .L_1)
	.align		4
.L_1:
        /*0004*/ 	.word	index@(_Z11devicePrintv)
        /*0008*/ 	.word	0x00000018


	//----- nvinfo : EIATTR_FRAME_SIZE
	.align		4
.L_2:
        /*000c*/ 	.byte	0x04, 0x11
        /*000e*/ 	.short	(.L_4 - .L_3)
	.align		4
.L_3:
        /*0010*/ 	.word	index@(_Z11devicePrintv)
        /*0014*/ 	.word	0x00000008


	//----- nvinfo : EIATTR_MIN_STACK_SIZE
	.align		4
.L_4:
        /*0018*/ 	.byte	0x04, 0x12
        /*001a*/ 	.short	(.L_6 - .L_5)
	.align		4
.L_5:
        /*001c*/ 	.word	index@(_Z11devicePrintv)
        /*0020*/ 	.word	0x00000008
.L_6:


//--------------------- .nv.compat                --------------------------
	.section	.nv.compat,"",@"SHT_CUDA_COMPAT_INFO"
	.align	4
        /*0000*/ 	.byte	0x02, 0x09, 0x00, 0x00, 0x02, 0x02, 0x01, 0x00, 0x02, 0x05, 0x05, 0x00, 0x03, 0x07, 0x01, 0x01
        /*0010*/ 	.byte	0x02, 0x03, 0x00, 0x00, 0x02, 0x06, 0x01, 0x00, 0x04, 0x0b, 0x08, 0x00, 0x09, 0x00, 0x00, 0x00
        /*0020*/ 	.byte	0x00, 0x00, 0x00, 0x00


//--------------------- .nv.info._Z11devicePrintv --------------------------
	.section	.nv.info._Z11devicePrintv,"",@"SHT_CUDA_INFO"
	.sectionflags	@""
	.align	4


	//----- nvinfo : EIATTR_CUDA_API_VERSION
	.align		4
        /*0000*/ 	.byte	0x04, 0x37
        /*0002*/ 	.short	(.L_8 - .L_7)
.L_7:
        /*0004*/ 	.word	0x00000082


	//----- nvinfo : EIATTR_SPARSE_MMA_MASK
	.align		4
.L_8:
        /*0008*/ 	.byte	0x03, 0x50
        /*000a*/ 	.short	0x0000


	//----- nvinfo : EIATTR_MAXREG_COUNT
	.align		4
        /*000c*/ 	.byte	0x03, 0x1b
        /*000e*/ 	.short	0x00ff


	//----- nvinfo : EIATTR_EXTERNS
	.align		4
        /*0010*/ 	.byte	0x04, 0x0f
        /*0012*/ 	.short	(.L_10 - .L_9)


	//   ....[0]....
	.align		4
.L_9:
        /*0014*/ 	.word	index@(vprintf)


	//----- nvinfo : EIATTR_MERCURY_ISA_VERSION
	.align		4
.L_10:
        /*0018*/ 	.byte	0x03, 0x5f
        /*001a*/ 	.short	0x0101


	//----- nvinfo : EIATTR_VRC_CTA_INIT_COUNT
	.align		4
        /*001c*/ 	.byte	0x02, 0x4a
	.zero		1
	.zero		1


	//----- nvinfo : EIATTR_SYSCALL_OFFSETS
	.align		4
        /*0020*/ 	.byte	0x04, 0x46
        /*0022*/ 	.short	(.L_12 - .L_11)


	//   ....[0]....
.L_11:
        /*0024*/ 	.word	0x000000f0


	//----- nvinfo : EIATTR_EXIT_INSTR_OFFSETS
	.align		4
.L_12:
        /*0028*/ 	.byte	0x04, 0x1c
        /*002a*/ 	.short	(.L_14 - .L_13)


	//   ....[0]....
.L_13:
        /*002c*/ 	.word	0x00000100


	//----- nvinfo : EIATTR_SW_WAR
	.align		4
.L_14:
        /*0030*/ 	.byte	0x04, 0x36
        /*0032*/ 	.short	(.L_16 - .L_15)
.L_15:
        /*0034*/ 	.word	0x00000008
.L_16:


//--------------------- .nv.callgraph             --------------------------
	.section	.nv.callgraph,"",@"SHT_CUDA_CALLGRAPH"
	.align	4
	.sectionentsize	8
	.align		4
        /*0000*/ 	.word	0x00000000
	.align		4
        /*0004*/ 	.word	0xffffffff
	.align		4
        /*0008*/ 	.word	index@(_Z11devicePrintv)
	.align		4
        /*000c*/ 	.word	index@(vprintf)
	.align		4
        /*0010*/ 	.word	0x00000000
	.align		4
        /*0014*/ 	.word	0xfffffffe
	.align		4
        /*0018*/ 	.word	0x00000000
	.align		4
        /*001c*/ 	.word	0xfffffffd
	.align		4
        /*0020*/ 	.word	0x00000000
	.align		4
        /*0024*/ 	.word	0xfffffffc


//--------------------- .nv.constant4             --------------------------
	.section	.nv.constant4,"a",@progbits
	.align	8
	.align		8
.nv.constant4:
        /*0000*/ 	.dword	vprintf
	.align		8
        /*0008*/ 	.dword	$str


//--------------------- .text._Z11devicePrintv    --------------------------
	.section	.text._Z11devicePrintv,"ax",@progbits
	.align	128
        .global         _Z11devicePrintv
        .type           _Z11devicePrintv,@function
        .size           _Z11devicePrintv,(.L_x_2 - _Z11devicePrintv)
        .other          _Z11devicePrintv,@"STO_CUDA_ENTRY STV_DEFAULT"
_Z11devicePrintv:
.text._Z11devicePrintv:
[----:B------:R-:W0:Y:S01]  /*0000*/  LDC R1, c[0x0][0x37c] ;  /* 0x0000df00ff017b82 */ /* 0x000e220000000800 */
[----:B------:R-:W1:Y:S01]  /*0010*/  S2R R8, SR_TID.X ;  /* 0x0000000000087919 */ /* 0x000e620000002100 */
[----:B0-----:R-:W-:Y:S01]  /*0020*/  VIADD R1, R1, 0xfffffff8 ;  /* 0xfffffff801017836 */ /* 0x001fe20000000000 */
[----:B------:R-:W-:Y:S01]  /*0030*/  MOV R0, 0x0 ;  /* 0x0000000000007802 */ /* 0x000fe20000000f00 */
[----:B------:R-:W0:Y:S01]  /*0040*/  LDCU UR4, c[0x0][0x2f8] ;  /* 0x00005f00ff0477ac */ /* 0x000e220008000800 */
[----:B------:R-:W1:Y:S03]  /*0050*/  S2R R9, SR_CTAID.X ;  /* 0x0000000000097919 */ /* 0x000e660000002500 */
[----:B------:R2:W3:Y:S01]  /*0060*/  LDC.64 R2, c[0x4][R0] ;  /* 0x0100000000027b82 */ /* 0x0004e20000000a00 */
[----:B------:R-:W4:Y:S01]  /*0070*/  LDCU.64 UR6, c[0x4][0x8] ;  /* 0x01000100ff0677ac */ /* 0x000f220008000a00 */
[----:B------:R-:W5:Y:S01]  /*0080*/  LDCU UR5, c[0x0][0x2fc] ;  /* 0x00005f80ff0577ac */ /* 0x000f620008000800 */
[----:B0-----:R-:W-:Y:S01]  /*0090*/  IADD3 R6, P0, PT, R1, UR4, RZ ;  /* 0x0000000401067c10 */ /* 0x001fe2000ff1e0ff */
[----:B----4-:R-:W-:Y:S01]  /*00a0*/  IMAD.U32 R4, RZ, RZ, UR6 ;  /* 0x00000006ff047e24 */ /* 0x010fe2000f8e00ff */
[----:B------:R-:W-:-:S03]  /*00b0*/  MOV R5, UR7 ;  /* 0x0000000700057c02 */ /* 0x000fc60008000f00 */
[----:B-----5:R-:W-:Y:S01]  /*00c0*/  IMAD.X R7, RZ, RZ, UR5, P0 ;  /* 0x00000005ff077e24 */ /* 0x020fe200080e06ff */
[----:B-1----:R2:W-:Y:S07]  /*00d0*/  STL.64 [R1], R8 ;  /* 0x0000000801007387 */ /* 0x0025ee0000100a00 */
[----:B------:R-:W-:-:S07]  /*00e0*/  LEPC R20, `(.L_x_0) ;  /* 0x000000001014794e */ /* 0x000fce0000000000 */
[----:B--23--:R-:W-:Y:S05]  /*00f0*/  CALL.ABS.NOINC R2 ;  /* 0x0000000002007343 */ /* 0x00cfea0003c00000 */
.L_x_0:
[----:B------:R-:W-:Y:S05]  /*0100*/  EXIT ;  /* 0x000000000000794d */ /* 0x000fea0003800000 */
.L_x_1:
[----:B------:R-:W-:-:S00]  /*0110*/  BRA `(.L_x_1) ;  /* 0xfffffffc00fc7947 */ /* 0x000fc0000383ffff */
[----:B------:R-:W-:-:S00]  /*0120*/  NOP ;  /* 0x0000000000007918 */ /* 0x000fc00000000000 */
        /* <DEDUP_REMOVED lines=13> */
.L_x_2:


//--------------------- .nv.global.init           --------------------------
	.section	.nv.global.init,"aw",@progbits
.nv.global.init:
	.type		$str,@object
	.size		$str,(.L_0 - $str)
$str:
        /*0000*/ 	.byte	0x48, 0x65, 0x6c, 0x6c, 0x6f, 0x20, 0x66, 0x72, 0x6f, 0x6d, 0x20, 0x47, 0x50, 0x55, 0x20, 0x2d
        /*0010*/ 	.byte	0x2d, 0x20, 0x54, 0x68, 0x72, 0x65, 0x61, 0x64, 0x20, 0x5b, 0x25, 0x64, 0x2c, 0x20, 0x25, 0x64
        /*0020*/ 	.byte	0x5d, 0x0a, 0x00
.L_0:


//--------------------- .nv.shared.reserved.0     --------------------------
	.section	.nv.shared.reserved.0,"aw",@nobits
	.weak		__nv_reservedSMEM_offset_0_alias
	.size		__nv_reservedSMEM_offset_0_alias, 0, 64
	.other		__nv_reservedSMEM_offset_0_alias,@"STO_CUDA_RESERVED_SHARED STV_DEFAULT"
__nv_reservedSMEM_offset_0_alias:
	.zero		0
	.zero		64


//--------------------- .nv.constant0._Z11devicePrintv --------------------------
	.section	.nv.constant0._Z11devicePrintv,"a",@progbits
	.sectionflags	@""
	.align	4
.nv.constant0._Z11devicePrintv:
	.zero		896


//--------------------- SYMBOLS --------------------------

	.type		.nv.reservedSmem.offset0,@object
	.size		.nv.reservedSmem.offset0,0x4
	.type		vprintf,@function
